//
// Generated by NVIDIA NVVM Compiler
//
// Compiler Build ID: CL-36424714
// Cuda compilation tools, release 13.0, V13.0.88
// Based on NVVM 20.0.0
//

.version 9.0
.target sm_100
.address_size 64

	// .globl	_Z10kernel_mulPfS_S_i
// _ZZ13kernel_my_mulPfS_S_iE7block_a has been demoted
// _ZZ13kernel_my_mulPfS_S_iE7block_b has been demoted

.visible .entry _Z10kernel_mulPfS_S_i(
	.param .u64 .ptr .align 1 _Z10kernel_mulPfS_S_i_param_0,
	.param .u64 .ptr .align 1 _Z10kernel_mulPfS_S_i_param_1,
	.param .u64 .ptr .align 1 _Z10kernel_mulPfS_S_i_param_2,
	.param .u32 _Z10kernel_mulPfS_S_i_param_3
)
{
	.reg .pred 	%p<10>;
	.reg .b32 	%r<86>;
	.reg .b32 	%f<56>;
	.reg .b64 	%rd<47>;

	ld.param.u64 	%rd4, [_Z10kernel_mulPfS_S_i_param_0];
	ld.param.u64 	%rd5, [_Z10kernel_mulPfS_S_i_param_1];
	ld.param.u64 	%rd6, [_Z10kernel_mulPfS_S_i_param_2];
	ld.param.u32 	%r46, [_Z10kernel_mulPfS_S_i_param_3];
	cvta.to.global.u64 	%rd1, %rd5;
	cvta.to.global.u64 	%rd2, %rd4;
	cvta.to.global.u64 	%rd7, %rd6;
	mov.u32 	%r47, %ctaid.x;
	mov.u32 	%r48, %ntid.x;
	mov.u32 	%r49, %tid.x;
	mad.lo.s32 	%r1, %r47, %r48, %r49;
	mov.u32 	%r2, %ctaid.y;
	mov.u32 	%r3, %ntid.y;
	mov.u32 	%r4, %tid.y;
	mad.lo.s32 	%r5, %r2, %r3, %r4;
	mov.u32 	%r6, %nctaid.y;
	mul.lo.s32 	%r7, %r3, %r6;
	mad.lo.s32 	%r50, %r1, %r7, %r5;
	mul.wide.s32 	%rd8, %r50, 4;
	add.s64 	%rd3, %rd7, %rd8;
	mov.b32 	%r51, 0;
	st.global.u32 	[%rd3], %r51;
	setp.lt.s32 	%p1, %r46, 1;
	@%p1 bra 	$L__BB0_12;
	mul.lo.s32 	%r8, %r46, %r1;
	and.b32  	%r9, %r46, 7;
	setp.lt.u32 	%p2, %r46, 8;
	mov.b32 	%r84, 0;
	mov.f32 	%f53, 0f00000000;
	@%p2 bra 	$L__BB0_4;
	and.b32  	%r84, %r46, 2147483640;
	neg.s32 	%r82, %r84;
	add.s32 	%r53, %r6, %r2;
	mad.lo.s32 	%r81, %r3, %r53, %r4;
	shl.b32 	%r13, %r7, 3;
	shl.b32 	%r54, %r6, 1;
	add.s32 	%r55, %r2, %r54;
	mad.lo.s32 	%r80, %r3, %r55, %r4;
	mad.lo.s32 	%r56, %r6, 3, %r2;
	mad.lo.s32 	%r79, %r3, %r56, %r4;
	shl.b32 	%r57, %r6, 2;
	add.s32 	%r58, %r2, %r57;
	mad.lo.s32 	%r78, %r3, %r58, %r4;
	mad.lo.s32 	%r59, %r6, 5, %r2;
	mad.lo.s32 	%r77, %r3, %r59, %r4;
	mad.lo.s32 	%r60, %r6, 6, %r2;
	mad.lo.s32 	%r76, %r3, %r60, %r4;
	mad.lo.s32 	%r61, %r6, 7, %r2;
	mad.lo.s32 	%r75, %r3, %r61, %r4;
	mov.f32 	%f53, 0f00000000;
	mov.u32 	%r73, %r8;
	mov.u32 	%r74, %r5;
$L__BB0_3:
	.pragma "nounroll";
	mul.wide.s32 	%rd9, %r73, 4;
	add.s64 	%rd10, %rd2, %rd9;
	ld.global.f32 	%f10, [%rd10];
	mul.wide.u32 	%rd11, %r74, 4;
	add.s64 	%rd12, %rd1, %rd11;
	ld.global.f32 	%f11, [%rd12];
	fma.rn.f32 	%f12, %f10, %f11, %f53;
	st.global.f32 	[%rd3], %f12;
	ld.global.f32 	%f13, [%rd10+4];
	mul.wide.u32 	%rd13, %r81, 4;
	add.s64 	%rd14, %rd1, %rd13;
	ld.global.f32 	%f14, [%rd14];
	fma.rn.f32 	%f15, %f13, %f14, %f12;
	st.global.f32 	[%rd3], %f15;
	ld.global.f32 	%f16, [%rd10+8];
	mul.wide.u32 	%rd15, %r80, 4;
	add.s64 	%rd16, %rd1, %rd15;
	ld.global.f32 	%f17, [%rd16];
	fma.rn.f32 	%f18, %f16, %f17, %f15;
	st.global.f32 	[%rd3], %f18;
	ld.global.f32 	%f19, [%rd10+12];
	mul.wide.u32 	%rd17, %r79, 4;
	add.s64 	%rd18, %rd1, %rd17;
	ld.global.f32 	%f20, [%rd18];
	fma.rn.f32 	%f21, %f19, %f20, %f18;
	st.global.f32 	[%rd3], %f21;
	ld.global.f32 	%f22, [%rd10+16];
	mul.wide.u32 	%rd19, %r78, 4;
	add.s64 	%rd20, %rd1, %rd19;
	ld.global.f32 	%f23, [%rd20];
	fma.rn.f32 	%f24, %f22, %f23, %f21;
	st.global.f32 	[%rd3], %f24;
	ld.global.f32 	%f25, [%rd10+20];
	mul.wide.u32 	%rd21, %r77, 4;
	add.s64 	%rd22, %rd1, %rd21;
	ld.global.f32 	%f26, [%rd22];
	fma.rn.f32 	%f27, %f25, %f26, %f24;
	st.global.f32 	[%rd3], %f27;
	ld.global.f32 	%f28, [%rd10+24];
	mul.wide.u32 	%rd23, %r76, 4;
	add.s64 	%rd24, %rd1, %rd23;
	ld.global.f32 	%f29, [%rd24];
	fma.rn.f32 	%f30, %f28, %f29, %f27;
	st.global.f32 	[%rd3], %f30;
	ld.global.f32 	%f31, [%rd10+28];
	mul.wide.u32 	%rd25, %r75, 4;
	add.s64 	%rd26, %rd1, %rd25;
	ld.global.f32 	%f32, [%rd26];
	fma.rn.f32 	%f53, %f31, %f32, %f30;
	st.global.f32 	[%rd3], %f53;
	add.s32 	%r82, %r82, 8;
	add.s32 	%r81, %r81, %r13;
	add.s32 	%r80, %r80, %r13;
	add.s32 	%r79, %r79, %r13;
	add.s32 	%r78, %r78, %r13;
	add.s32 	%r77, %r77, %r13;
	add.s32 	%r76, %r76, %r13;
	add.s32 	%r75, %r75, %r13;
	add.s32 	%r74, %r74, %r13;
	add.s32 	%r73, %r73, 8;
	setp.ne.s32 	%p3, %r82, 0;
	@%p3 bra 	$L__BB0_3;
$L__BB0_4:
	setp.eq.s32 	%p4, %r9, 0;
	@%p4 bra 	$L__BB0_12;
	and.b32  	%r41, %r46, 3;
	setp.lt.u32 	%p5, %r9, 4;
	@%p5 bra 	$L__BB0_7;
	add.s32 	%r62, %r84, %r8;
	mul.wide.s32 	%rd27, %r62, 4;
	add.s64 	%rd28, %rd2, %rd27;
	ld.global.f32 	%f33, [%rd28];
	mad.lo.s32 	%r63, %r84, %r7, %r5;
	mul.wide.u32 	%rd29, %r63, 4;
	add.s64 	%rd30, %rd1, %rd29;
	ld.global.f32 	%f34, [%rd30];
	fma.rn.f32 	%f35, %f33, %f34, %f53;
	st.global.f32 	[%rd3], %f35;
	ld.global.f32 	%f36, [%rd28+4];
	add.s32 	%r64, %r63, %r7;
	mul.wide.u32 	%rd31, %r64, 4;
	add.s64 	%rd32, %rd1, %rd31;
	ld.global.f32 	%f37, [%rd32];
	fma.rn.f32 	%f38, %f36, %f37, %f35;
	st.global.f32 	[%rd3], %f38;
	ld.global.f32 	%f39, [%rd28+8];
	add.s32 	%r65, %r64, %r7;
	mul.wide.u32 	%rd33, %r65, 4;
	add.s64 	%rd34, %rd1, %rd33;
	ld.global.f32 	%f40, [%rd34];
	fma.rn.f32 	%f41, %f39, %f40, %f38;
	st.global.f32 	[%rd3], %f41;
	ld.global.f32 	%f42, [%rd28+12];
	add.s32 	%r66, %r65, %r7;
	mul.wide.u32 	%rd35, %r66, 4;
	add.s64 	%rd36, %rd1, %rd35;
	ld.global.f32 	%f43, [%rd36];
	fma.rn.f32 	%f53, %f42, %f43, %f41;
	st.global.f32 	[%rd3], %f53;
	add.s32 	%r84, %r84, 4;
$L__BB0_7:
	setp.eq.s32 	%p6, %r41, 0;
	@%p6 bra 	$L__BB0_12;
	setp.eq.s32 	%p7, %r41, 1;
	@%p7 bra 	$L__BB0_10;
	add.s32 	%r67, %r84, %r8;
	mul.wide.s32 	%rd37, %r67, 4;
	add.s64 	%rd38, %rd2, %rd37;
	ld.global.f32 	%f44, [%rd38];
	mad.lo.s32 	%r68, %r84, %r7, %r5;
	mul.wide.u32 	%rd39, %r68, 4;
	add.s64 	%rd40, %rd1, %rd39;
	ld.global.f32 	%f45, [%rd40];
	fma.rn.f32 	%f46, %f44, %f45, %f53;
	st.global.f32 	[%rd3], %f46;
	ld.global.f32 	%f47, [%rd38+4];
	add.s32 	%r69, %r68, %r7;
	mul.wide.u32 	%rd41, %r69, 4;
	add.s64 	%rd42, %rd1, %rd41;
	ld.global.f32 	%f48, [%rd42];
	fma.rn.f32 	%f53, %f47, %f48, %f46;
	st.global.f32 	[%rd3], %f53;
	add.s32 	%r84, %r84, 2;
$L__BB0_10:
	and.b32  	%r70, %r46, 1;
	setp.eq.b32 	%p8, %r70, 1;
	not.pred 	%p9, %p8;
	@%p9 bra 	$L__BB0_12;
	add.s32 	%r71, %r84, %r8;
	mul.wide.s32 	%rd43, %r71, 4;
	add.s64 	%rd44, %rd2, %rd43;
	ld.global.f32 	%f49, [%rd44];
	mad.lo.s32 	%r72, %r84, %r7, %r5;
	mul.wide.u32 	%rd45, %r72, 4;
	add.s64 	%rd46, %rd1, %rd45;
	ld.global.f32 	%f50, [%rd46];
	fma.rn.f32 	%f51, %f49, %f50, %f53;
	st.global.f32 	[%rd3], %f51;
$L__BB0_12:
	ret;

}
	// .globl	_Z13kernel_my_mulPfS_S_i
.visible .entry _Z13kernel_my_mulPfS_S_i(
	.param .u64 .ptr .align 1 _Z13kernel_my_mulPfS_S_i_param_0,
	.param .u64 .ptr .align 1 _Z13kernel_my_mulPfS_S_i_param_1,
	.param .u64 .ptr .align 1 _Z13kernel_my_mulPfS_S_i_param_2,
	.param .u32 _Z13kernel_my_mulPfS_S_i_param_3
)
{
	.reg .pred 	%p<10>;
	.reg .b32 	%r<77>;
	.reg .b32 	%f<113>;
	.reg .b64 	%rd<13>;
	// demoted variable
	.shared .align 4 .b8 _ZZ13kernel_my_mulPfS_S_iE7block_a[1024];
	// demoted variable
	.shared .align 4 .b8 _ZZ13kernel_my_mulPfS_S_iE7block_b[1024];
	ld.param.u64 	%rd2, [_Z13kernel_my_mulPfS_S_i_param_0];
	ld.param.u64 	%rd3, [_Z13kernel_my_mulPfS_S_i_param_1];
	ld.param.u64 	%rd4, [_Z13kernel_my_mulPfS_S_i_param_2];
	ld.param.u32 	%r26, [_Z13kernel_my_mulPfS_S_i_param_3];
	cvta.to.global.u64 	%rd5, %rd4;
	cvta.to.global.u64 	%rd6, %rd3;
	cvta.to.global.u64 	%rd7, %rd2;
	mov.u32 	%r27, %ctaid.x;
	mov.u32 	%r28, %ntid.x;
	mov.u32 	%r29, %tid.x;
	mad.lo.s32 	%r30, %r27, %r28, %r29;
	mov.u32 	%r31, %ctaid.y;
	mov.u32 	%r32, %ntid.y;
	mul.lo.s32 	%r33, %r31, %r32;
	mov.u32 	%r34, %tid.y;
	add.s32 	%r35, %r33, %r34;
	mov.u32 	%r36, %nctaid.x;
	mul.lo.s32 	%r37, %r28, %r36;
	mov.u32 	%r38, %nctaid.y;
	mul.lo.s32 	%r39, %r32, %r38;
	mad.lo.s32 	%r40, %r39, %r30, %r34;
	mul.wide.u32 	%rd8, %r40, 4;
	add.s64 	%rd9, %rd7, %rd8;
	ld.global.f32 	%f14, [%rd9];
	shl.b32 	%r41, %r34, 2;
	mov.u32 	%r42, _ZZ13kernel_my_mulPfS_S_iE7block_a;
	add.s32 	%r43, %r42, %r41;
	st.shared.f32 	[%r43], %f14;
	mad.lo.s32 	%r44, %r37, %r29, %r35;
	mul.wide.u32 	%rd10, %r44, 4;
	add.s64 	%rd11, %rd6, %rd10;
	ld.global.f32 	%f15, [%rd11];
	shl.b32 	%r45, %r29, 2;
	mov.u32 	%r46, _ZZ13kernel_my_mulPfS_S_iE7block_b;
	add.s32 	%r47, %r46, %r45;
	st.shared.f32 	[%r47], %f15;
	bar.sync 	0;
	add.s32 	%r48, %r40, %r33;
	mul.wide.s32 	%rd12, %r48, 4;
	add.s64 	%rd1, %rd5, %rd12;
	mov.b32 	%r49, 0;
	st.global.u32 	[%rd1], %r49;
	setp.lt.s32 	%p1, %r26, 1;
	@%p1 bra 	$L__BB1_14;
	and.b32  	%r1, %r26, 15;
	setp.lt.u32 	%p2, %r26, 16;
	mov.b32 	%r72, 0;
	mov.f32 	%f112, 0f00000000;
	@%p2 bra 	$L__BB1_4;
	and.b32  	%r72, %r26, 2147483632;
	add.s32 	%r69, %r42, 32;
	add.s32 	%r68, %r46, 32;
	neg.s32 	%r70, %r72;
	mov.f32 	%f112, 0f00000000;
$L__BB1_3:
	.pragma "nounroll";
	ld.shared.f32 	%f19, [%r69+-32];
	ld.shared.f32 	%f20, [%r68+-32];
	fma.rn.f32 	%f21, %f19, %f20, %f112;
	ld.shared.f32 	%f22, [%r69+-28];
	ld.shared.f32 	%f23, [%r68+-28];
	fma.rn.f32 	%f24, %f22, %f23, %f21;
	ld.shared.f32 	%f25, [%r69+-24];
	ld.shared.f32 	%f26, [%r68+-24];
	fma.rn.f32 	%f27, %f25, %f26, %f24;
	ld.shared.f32 	%f28, [%r69+-20];
	ld.shared.f32 	%f29, [%r68+-20];
	fma.rn.f32 	%f30, %f28, %f29, %f27;
	ld.shared.f32 	%f31, [%r69+-16];
	ld.shared.f32 	%f32, [%r68+-16];
	fma.rn.f32 	%f33, %f31, %f32, %f30;
	ld.shared.f32 	%f34, [%r69+-12];
	ld.shared.f32 	%f35, [%r68+-12];
	fma.rn.f32 	%f36, %f34, %f35, %f33;
	ld.shared.f32 	%f37, [%r69+-8];
	ld.shared.f32 	%f38, [%r68+-8];
	fma.rn.f32 	%f39, %f37, %f38, %f36;
	ld.shared.f32 	%f40, [%r69+-4];
	ld.shared.f32 	%f41, [%r68+-4];
	fma.rn.f32 	%f42, %f40, %f41, %f39;
	ld.shared.f32 	%f43, [%r69];
	ld.shared.f32 	%f44, [%r68];
	fma.rn.f32 	%f45, %f43, %f44, %f42;
	ld.shared.f32 	%f46, [%r69+4];
	ld.shared.f32 	%f47, [%r68+4];
	fma.rn.f32 	%f48, %f46, %f47, %f45;
	ld.shared.f32 	%f49, [%r69+8];
	ld.shared.f32 	%f50, [%r68+8];
	fma.rn.f32 	%f51, %f49, %f50, %f48;
	ld.shared.f32 	%f52, [%r69+12];
	ld.shared.f32 	%f53, [%r68+12];
	fma.rn.f32 	%f54, %f52, %f53, %f51;
	ld.shared.f32 	%f55, [%r69+16];
	ld.shared.f32 	%f56, [%r68+16];
	fma.rn.f32 	%f57, %f55, %f56, %f54;
	ld.shared.f32 	%f58, [%r69+20];
	ld.shared.f32 	%f59, [%r68+20];
	fma.rn.f32 	%f60, %f58, %f59, %f57;
	ld.shared.f32 	%f61, [%r69+24];
	ld.shared.f32 	%f62, [%r68+24];
	fma.rn.f32 	%f63, %f61, %f62, %f60;
	ld.shared.f32 	%f64, [%r69+28];
	ld.shared.f32 	%f65, [%r68+28];
	fma.rn.f32 	%f112, %f64, %f65, %f63;
	add.s32 	%r70, %r70, 16;
	add.s32 	%r69, %r69, 64;
	add.s32 	%r68, %r68, 64;
	setp.ne.s32 	%p3, %r70, 0;
	@%p3 bra 	$L__BB1_3;
$L__BB1_4:
	setp.eq.s32 	%p4, %r1, 0;
	@%p4 bra 	$L__BB1_13;
	and.b32  	%r11, %r26, 7;
	setp.lt.u32 	%p5, %r1, 8;
	@%p5 bra 	$L__BB1_7;
	shl.b32 	%r55, %r72, 2;
	add.s32 	%r57, %r42, %r55;
	ld.shared.f32 	%f67, [%r57];
	add.s32 	%r59, %r46, %r55;
	ld.shared.f32 	%f68, [%r59];
	fma.rn.f32 	%f69, %f67, %f68, %f112;
	ld.shared.f32 	%f70, [%r57+4];
	ld.shared.f32 	%f71, [%r59+4];
	fma.rn.f32 	%f72, %f70, %f71, %f69;
	ld.shared.f32 	%f73, [%r57+8];
	ld.shared.f32 	%f74, [%r59+8];
	fma.rn.f32 	%f75, %f73, %f74, %f72;
	ld.shared.f32 	%f76, [%r57+12];
	ld.shared.f32 	%f77, [%r59+12];
	fma.rn.f32 	%f78, %f76, %f77, %f75;
	ld.shared.f32 	%f79, [%r57+16];
	ld.shared.f32 	%f80, [%r59+16];
	fma.rn.f32 	%f81, %f79, %f80, %f78;
	ld.shared.f32 	%f82, [%r57+20];
	ld.shared.f32 	%f83, [%r59+20];
	fma.rn.f32 	%f84, %f82, %f83, %f81;
	ld.shared.f32 	%f85, [%r57+24];
	ld.shared.f32 	%f86, [%r59+24];
	fma.rn.f32 	%f87, %f85, %f86, %f84;
	ld.shared.f32 	%f88, [%r57+28];
	ld.shared.f32 	%f89, [%r59+28];
	fma.rn.f32 	%f112, %f88, %f89, %f87;
	add.s32 	%r72, %r72, 8;
$L__BB1_7:
	setp.eq.s32 	%p6, %r11, 0;
	@%p6 bra 	$L__BB1_13;
	and.b32  	%r14, %r26, 3;
	setp.lt.u32 	%p7, %r11, 4;
	@%p7 bra 	$L__BB1_10;
	shl.b32 	%r60, %r72, 2;
	add.s32 	%r62, %r42, %r60;
	ld.shared.f32 	%f91, [%r62];
	add.s32 	%r64, %r46, %r60;
	ld.shared.f32 	%f92, [%r64];
	fma.rn.f32 	%f93, %f91, %f92, %f112;
	ld.shared.f32 	%f94, [%r62+4];
	ld.shared.f32 	%f95, [%r64+4];
	fma.rn.f32 	%f96, %f94, %f95, %f93;
	ld.shared.f32 	%f97, [%r62+8];
	ld.shared.f32 	%f98, [%r64+8];
	fma.rn.f32 	%f99, %f97, %f98, %f96;
	ld.shared.f32 	%f100, [%r62+12];
	ld.shared.f32 	%f101, [%r64+12];
	fma.rn.f32 	%f112, %f100, %f101, %f99;
	add.s32 	%r72, %r72, 4;
$L__BB1_10:
	setp.eq.s32 	%p8, %r14, 0;
	@%p8 bra 	$L__BB1_13;
	shl.b32 	%r65, %r72, 2;
	add.s32 	%r76, %r46, %r65;
	add.s32 	%r75, %r42, %r65;
	neg.s32 	%r74, %r14;
$L__BB1_12:
	.pragma "nounroll";
	ld.shared.f32 	%f102, [%r75];
	ld.shared.f32 	%f103, [%r76];
	fma.rn.f32 	%f112, %f102, %f103, %f112;
	add.s32 	%r76, %r76, 4;
	add.s32 	%r75, %r75, 4;
	add.s32 	%r74, %r74, 1;
	setp.ne.s32 	%p9, %r74, 0;
	@%p9 bra 	$L__BB1_12;
$L__BB1_13:
	st.global.f32 	[%rd1], %f112;
$L__BB1_14:
	ret;

}


// ===== COMPILED SASS (sm_100) =====

	.target	sm_100

	.elftype	@"ET_EXEC"


//--------------------- .note.nv.tkinfo           --------------------------
	.section	.note.nv.tkinfo,"",@"SHT_NOTE"
	.sectionflags	@"SHF_NOTE_NV_TKINFO"
	.tkinfo
        /*0018*/ 	.word	0x00000002
        /*0030*/ 	.string	""
        /*0030*/ 	.string	"ptxas"
        /*0030*/ 	.string	"Cuda compilation tools, release 13.0, V13.0.88"
        /*0030*/ 	.string	"Build cuda_13.0.r13.0/compiler.36424714_0"
        /*0030*/ 	.string	"-arch sm_100 -m 64 "



//--------------------- .note.nv.cuinfo           --------------------------
	.section	.note.nv.cuinfo,"",@"SHT_NOTE"
	.sectionflags	@"SHF_NOTE_NV_CUINFO"
        /*0018*/ 	.short	0x0002
        /*001a*/ 	.short	0x0064
        /*001c*/ 	.short	0x0082
	.zero		2


//--------------------- .nv.info                  --------------------------
	.section	.nv.info,"",@"SHT_CUDA_INFO"
	.align	4


	//----- nvinfo : EIATTR_REGCOUNT
	.align		4
        /*0000*/ 	.byte	0x04, 0x2f
        /*0002*/ 	.short	(.L_1 - .L_0)
	.align		4
.L_0:
        /*0004*/ 	.word	index@(_Z10kernel_mulPfS_S_i)
        /*0008*/ 	.word	0x00000020


	//----- nvinfo : EIATTR_FRAME_SIZE
	.align		4
.L_1:
        /*000c*/ 	.byte	0x04, 0x11
        /*000e*/ 	.short	(.L_3 - .L_2)
	.align		4
.L_2:
        /*0010*/ 	.word	index@(_Z10kernel_mulPfS_S_i)
        /*0014*/ 	.word	0x00000000


	//----- nvinfo : EIATTR_REGCOUNT
	.align		4
.L_3:
        /*0018*/ 	.byte	0x04, 0x2f
        /*001a*/ 	.short	(.L_5 - .L_4)
	.align		4
.L_4:
        /*001c*/ 	.word	index@(_Z13kernel_my_mulPfS_S_i)
        /*0020*/ 	.word	0x00000022


	//----- nvinfo : EIATTR_FRAME_SIZE
	.align		4
.L_5:
        /*0024*/ 	.byte	0x04, 0x11
        /*0026*/ 	.short	(.L_7 - .L_6)
	.align		4
.L_6:
        /*0028*/ 	.word	index@(_Z13kernel_my_mulPfS_S_i)
        /*002c*/ 	.word	0x00000000


	//----- nvinfo : EIATTR_MIN_STACK_SIZE
	.align		4
.L_7:
        /*0030*/ 	.byte	0x04, 0x12
        /*0032*/ 	.short	(.L_9 - .L_8)
	.align		4
.L_8:
        /*0034*/ 	.word	index@(_Z13kernel_my_mulPfS_S_i)
        /*0038*/ 	.word	0x00000000


	//----- nvinfo : EIATTR_MIN_STACK_SIZE
	.align		4
.L_9:
        /*003c*/ 	.byte	0x04, 0x12
        /*003e*/ 	.short	(.L_11 - .L_10)
	.align		4
.L_10:
        /*0040*/ 	.word	index@(_Z10kernel_mulPfS_S_i)
        /*0044*/ 	.word	0x00000000
.L_11:


//--------------------- .nv.compat                --------------------------
	.section	.nv.compat,"",@"SHT_CUDA_COMPAT_INFO"
	.align	4
        /*0000*/ 	.byte	0x02, 0x09, 0x00, 0x00, 0x02, 0x02, 0x01, 0x00, 0x02, 0x05, 0x05, 0x00, 0x03, 0x07, 0x01, 0x01
        /*0010*/ 	.byte	0x02, 0x03, 0x00, 0x00, 0x02, 0x06, 0x01, 0x00, 0x04, 0x0b, 0x08, 0x00, 0x09, 0x00, 0x00, 0x00
        /*0020*/ 	.byte	0x00, 0x00, 0x00, 0x00


//--------------------- .nv.info._Z13kernel_my_mulPfS_S_i --------------------------
	.section	.nv.info._Z13kernel_my_mulPfS_S_i,"",@"SHT_CUDA_INFO"
	.sectionflags	@""
	.align	4


	//----- nvinfo : EIATTR_CUDA_API_VERSION
	.align		4
        /*0000*/ 	.byte	0x04, 0x37
        /*0002*/ 	.short	(.L_13 - .L_12)
.L_12:
        /*0004*/ 	.word	0x00000082


	//----- nvinfo : EIATTR_KPARAM_INFO
	.align		4
.L_13:
        /*0008*/ 	.byte	0x04, 0x17
        /*000a*/ 	.short	(.L_15 - .L_14)
.L_14:
        /*000c*/ 	.word	0x00000000
        /*0010*/ 	.short	0x0003
        /*0012*/ 	.short	0x0018
        /*0014*/ 	.byte	0x00, 0xf0, 0x11, 0x00


	//----- nvinfo : EIATTR_KPARAM_INFO
	.align		4
.L_15:
        /*0018*/ 	.byte	0x04, 0x17
        /*001a*/ 	.short	(.L_17 - .L_16)
.L_16:
        /*001c*/ 	.word	0x00000000
        /*0020*/ 	.short	0x0002
        /*0022*/ 	.short	0x0010
        /*0024*/ 	.byte	0x00, 0xf5, 0x21, 0x00


	//----- nvinfo : EIATTR_KPARAM_INFO
	.align		4
.L_17:
        /*0028*/ 	.byte	0x04, 0x17
        /*002a*/ 	.short	(.L_19 - .L_18)
.L_18:
        /*002c*/ 	.word	0x00000000
        /*0030*/ 	.short	0x0001
        /*0032*/ 	.short	0x0008
        /*0034*/ 	.byte	0x00, 0xf5, 0x21, 0x00


	//----- nvinfo : EIATTR_KPARAM_INFO
	.align		4
.L_19:
        /*0038*/ 	.byte	0x04, 0x17
        /*003a*/ 	.short	(.L_21 - .L_20)
.L_20:
        /*003c*/ 	.word	0x00000000
        /*0040*/ 	.short	0x0000
        /*0042*/ 	.short	0x0000
        /*0044*/ 	.byte	0x00, 0xf5, 0x21, 0x00


	//----- nvinfo : EIATTR_SPARSE_MMA_MASK
	.align		4
.L_21:
        /*0048*/ 	.byte	0x03, 0x50
        /*004a*/ 	.short	0x0000


	//----- nvinfo : EIATTR_MAXREG_COUNT
	.align		4
        /*004c*/ 	.byte	0x03, 0x1b
        /*004e*/ 	.short	0x00ff


	//----- nvinfo : EIATTR_NUM_BARRIERS
	.align		4
        /*0050*/ 	.byte	0x02, 0x4c
        /*0052*/ 	.byte	0x01
	.zero		1


	//----- nvinfo : EIATTR_MERCURY_ISA_VERSION
	.align		4
        /*0054*/ 	.byte	0x03, 0x5f
        /*0056*/ 	.short	0x0101


	//----- nvinfo : EIATTR_VRC_CTA_INIT_COUNT
	.align		4
        /*0058*/ 	.byte	0x02, 0x4a
	.zero		1
	.zero		1


	//----- nvinfo : EIATTR_EXIT_INSTR_OFFSETS
	.align		4
        /*005c*/ 	.byte	0x04, 0x1c
        /*005e*/ 	.short	(.L_23 - .L_22)


	//   ....[0]....
.L_22:
        /*0060*/ 	.word	0x00000260


	//   ....[1]....
        /*0064*/ 	.word	0x000007e0


	//----- nvinfo : EIATTR_CBANK_PARAM_SIZE
	.align		4
.L_23:
        /*0068*/ 	.byte	0x03, 0x19
        /*006a*/ 	.short	0x001c


	//----- nvinfo : EIATTR_PARAM_CBANK
	.align		4
        /*006c*/ 	.byte	0x04, 0x0a
        /*006e*/ 	.short	(.L_25 - .L_24)
	.align		4
.L_24:
        /*0070*/ 	.word	index@(.nv.constant0._Z13kernel_my_mulPfS_S_i)
        /*0074*/ 	.short	0x0380
        /*0076*/ 	.short	0x001c


	//----- nvinfo : EIATTR_SW_WAR
	.align		4
.L_25:
        /*0078*/ 	.byte	0x04, 0x36
        /*007a*/ 	.short	(.L_27 - .L_26)
.L_26:
        /*007c*/ 	.word	0x00000008
.L_27:


//--------------------- .nv.info._Z10kernel_mulPfS_S_i --------------------------
	.section	.nv.info._Z10kernel_mulPfS_S_i,"",@"SHT_CUDA_INFO"
	.sectionflags	@""
	.align	4


	//----- nvinfo : EIATTR_CUDA_API_VERSION
	.align		4
        /*0000*/ 	.byte	0x04, 0x37
        /*0002*/ 	.short	(.L_29 - .L_28)
.L_28:
        /*0004*/ 	.word	0x00000082


	//----- nvinfo : EIATTR_KPARAM_INFO
	.align		4
.L_29:
        /*0008*/ 	.byte	0x04, 0x17
        /*000a*/ 	.short	(.L_31 - .L_30)
.L_30:
        /*000c*/ 	.word	0x00000000
        /*0010*/ 	.short	0x0003
        /*0012*/ 	.short	0x0018
        /*0014*/ 	.byte	0x00, 0xf0, 0x11, 0x00


	//----- nvinfo : EIATTR_KPARAM_INFO
	.align		4
.L_31:
        /*0018*/ 	.byte	0x04, 0x17
        /*001a*/ 	.short	(.L_33 - .L_32)
.L_32:
        /*001c*/ 	.word	0x00000000
        /*0020*/ 	.short	0x0002
        /*0022*/ 	.short	0x0010
        /*0024*/ 	.byte	0x00, 0xf5, 0x21, 0x00


	//----- nvinfo : EIATTR_KPARAM_INFO
	.align		4
.L_33:
        /*0028*/ 	.byte	0x04, 0x17
        /*002a*/ 	.short	(.L_35 - .L_34)
.L_34:
        /*002c*/ 	.word	0x00000000
        /*0030*/ 	.short	0x0001
        /*0032*/ 	.short	0x0008
        /*0034*/ 	.byte	0x00, 0xf5, 0x21, 0x00


	//----- nvinfo : EIATTR_KPARAM_INFO
	.align		4
.L_35:
        /*0038*/ 	.byte	0x04, 0x17
        /*003a*/ 	.short	(.L_37 - .L_36)
.L_36:
        /*003c*/ 	.word	0x00000000
        /*0040*/ 	.short	0x0000
        /*0042*/ 	.short	0x0000
        /*0044*/ 	.byte	0x00, 0xf5, 0x21, 0x00


	//----- nvinfo : EIATTR_SPARSE_MMA_MASK
	.align		4
.L_37:
        /*0048*/ 	.byte	0x03, 0x50
        /*004a*/ 	.short	0x0000


	//----- nvinfo : EIATTR_MAXREG_COUNT
	.align		4
        /*004c*/ 	.byte	0x03, 0x1b
        /*004e*/ 	.short	0x00ff


	//----- nvinfo : EIATTR_MERCURY_ISA_VERSION
	.align		4
        /*0050*/ 	.byte	0x03, 0x5f
        /*0052*/ 	.short	0x0101


	//----- nvinfo : EIATTR_VRC_CTA_INIT_COUNT
	.align		4
        /*0054*/ 	.byte	0x02, 0x4a
	.zero		1
	.zero		1


	//----- nvinfo : EIATTR_EXIT_INSTR_OFFSETS
	.align		4
        /*0058*/ 	.byte	0x04, 0x1c
        /*005a*/ 	.short	(.L_39 - .L_38)


	//   ....[0]....
.L_38:
        /*005c*/ 	.word	0x00000120


	//   ....[1]....
        /*0060*/ 	.word	0x00000640


	//   ....[2]....
        /*0064*/ 	.word	0x00000860


	//   ....[3]....
        /*0068*/ 	.word	0x000009c0


	//   ....[4]....
        /*006c*/ 	.word	0x00000a70


	//----- nvinfo : EIATTR_CBANK_PARAM_SIZE
	.align		4
.L_39:
        /*0070*/ 	.byte	0x03, 0x19
        /*0072*/ 	.short	0x001c


	//----- nvinfo : EIATTR_PARAM_CBANK
	.align		4
        /*0074*/ 	.byte	0x04, 0x0a
        /*0076*/ 	.short	(.L_41 - .L_40)
	.align		4
.L_40:
        /*0078*/ 	.word	index@(.nv.constant0._Z10kernel_mulPfS_S_i)
        /*007c*/ 	.short	0x0380
        /*007e*/ 	.short	0x001c


	//----- nvinfo : EIATTR_SW_WAR
	.align		4
.L_41:
        /*0080*/ 	.byte	0x04, 0x36
        /*0082*/ 	.short	(.L_43 - .L_42)
.L_42:
        /*0084*/ 	.word	0x00000008
.L_43:


//--------------------- .nv.callgraph             --------------------------
	.section	.nv.callgraph,"",@"SHT_CUDA_CALLGRAPH"
	.align	4
	.sectionentsize	8
	.align		4
        /*0000*/ 	.word	0x00000000
	.align		4
        /*0004*/ 	.word	0xffffffff
	.align		4
        /*0008*/ 	.word	0x00000000
	.align		4
        /*000c*/ 	.word	0xfffffffe
	.align		4
        /*0010*/ 	.word	0x00000000
	.align		4
        /*0014*/ 	.word	0xfffffffd
	.align		4
        /*0018*/ 	.word	0x00000000
	.align		4
        /*001c*/ 	.word	0xfffffffc


//--------------------- .text._Z13kernel_my_mulPfS_S_i --------------------------
	.section	.text._Z13kernel_my_mulPfS_S_i,"ax",@progbits
	.align	128
        .global         _Z13kernel_my_mulPfS_S_i
        .type           _Z13kernel_my_mulPfS_S_i,@function
        .size           _Z13kernel_my_mulPfS_S_i,(.L_x_12 - _Z13kernel_my_mulPfS_S_i)
        .other          _Z13kernel_my_mulPfS_S_i,@"STO_CUDA_ENTRY STV_DEFAULT"
_Z13kernel_my_mulPfS_S_i:
.text._Z13kernel_my_mulPfS_S_i:
[----:B------:R-:W-:Y:S01]  /*0000*/  LDC R1, c[0x0][0x37c] ;  /* 0x0000df00ff017b82 */ /* 0x000fe20000000800 */
[----:B------:R-:W0:Y:S07]  /*0010*/  S2R R8, SR_TID.X ;  /* 0x0000000000087919 */ /* 0x000e2e0000002100 */
[----:B------:R-:W0:Y:S01]  /*0020*/  LDC R7, c[0x0][0x360] ;  /* 0x0000d800ff077b82 */ /* 0x000e220000000800 */
[----:B------:R-:W1:Y:S01]  /*0030*/  LDCU.64 UR8, c[0x0][0x358] ;  /* 0x00006b00ff0877ac */ /* 0x000e620008000a00 */
[----:B------:R-:W2:Y:S06]  /*0040*/  S2R R11, SR_TID.Y ;  /* 0x00000000000b7919 */ /* 0x000eac0000002200 */
[----:B------:R-:W0:Y:S08]  /*0050*/  S2UR UR4, SR_CTAID.X ;  /* 0x00000000000479c3 */ /* 0x000e300000002500 */
[----:B------:R-:W3:Y:S01]  /*0060*/  LDC R10, c[0x0][0x364] ;  /* 0x0000d900ff0a7b82 */ /* 0x000ee20000000800 */
[----:B------:R-:W4:Y:S01]  /*0070*/  LDCU UR5, c[0x0][0x370] ;  /* 0x00006e00ff0577ac */ /* 0x000f220008000800 */
[----:B------:R-:W3:Y:S06]  /*0080*/  LDCU UR6, c[0x0][0x374] ;  /* 0x00006e80ff0677ac */ /* 0x000eec0008000800 */
[----:B------:R-:W5:Y:S08]  /*0090*/  S2UR UR7, SR_CTAID.Y ;  /* 0x00000000000779c3 */ /* 0x000f700000002600 */
[----:B------:R-:W1:Y:S01]  /*00a0*/  LDC.64 R2, c[0x0][0x380] ;  /* 0x0000e000ff027b82 */ /* 0x000e620000000a00 */
[----:B0-----:R-:W-:-:S02]  /*00b0*/  IMAD R0, R7, UR4, R8 ;  /* 0x0000000407007c24 */ /* 0x001fc4000f8e0208 */
[----:B----4-:R-:W-:-:S05]  /*00c0*/  IMAD R7, R7, UR5, RZ ;  /* 0x0000000507077c24 */ /* 0x010fca000f8e02ff */
[----:B------:R-:W0:Y:S01]  /*00d0*/  LDC.64 R4, c[0x0][0x388] ;  /* 0x0000e200ff047b82 */ /* 0x000e220000000a00 */
[----:B---3--:R-:W-:-:S04]  /*00e0*/  IMAD R9, R10, UR6, RZ ;  /* 0x000000060a097c24 */ /* 0x008fc8000f8e02ff */
[--C-:B--2---:R-:W-:Y:S02]  /*00f0*/  IMAD R9, R0, R9, R11.reuse ;  /* 0x0000000900097224 */ /* 0x104fe400078e020b */
[----:B-----5:R-:W-:Y:S01]  /*0100*/  IMAD R6, R10, UR7, R11 ;  /* 0x000000070a067c24 */ /* 0x020fe2000f8e020b */
[----:B------:R-:W2:Y:S03]  /*0110*/  S2UR UR6, SR_CgaCtaId ;  /* 0x00000000000679c3 */ /* 0x000ea60000008800 */
[----:B------:R-:W-:Y:S02]  /*0120*/  IMAD R7, R7, R8, R6 ;  /* 0x0000000807077224 */ /* 0x000fe400078e0206 */
[----:B-1----:R-:W-:Y:S01]  /*0130*/  IMAD.WIDE.U32 R2, R9, 0x4, R2 ;  /* 0x0000000409027825 */ /* 0x002fe200078e0002 */
[----:B------:R-:W-:Y:S02]  /*0140*/  UMOV UR4, 0x400 ;  /* 0x0000040000047882 */ /* 0x000fe40000000000 */
[----:B------:R-:W1:Y:S03]  /*0150*/  LDC R0, c[0x0][0x398] ;  /* 0x0000e600ff007b82 */ /* 0x000e660000000800 */
[----:B------:R3:W4:Y:S01]  /*0160*/  LDG.E R2, desc[UR8][R2.64] ;  /* 0x0000000802027981 */ /* 0x000722000c1e1900 */
[----:B0-----:R-:W-:-:S04]  /*0170*/  IMAD.WIDE.U32 R4, R7, 0x4, R4 ;  /* 0x0000000407047825 */ /* 0x001fc800078e0004 */
[----:B------:R-:W0:Y:S02]  /*0180*/  LDC.64 R30, c[0x0][0x390] ;  /* 0x0000e400ff1e7b82 */ /* 0x000e240000000a00 */
[----:B------:R5:W4:Y:S01]  /*0190*/  LDG.E R4, desc[UR8][R4.64] ;  /* 0x0000000804047981 */ /* 0x000b22000c1e1900 */
[----:B------:R-:W-:Y:S02]  /*01a0*/  UIADD3 UR5, UPT, UPT, UR4, 0x400, URZ ;  /* 0x0000040004057890 */ /* 0x000fe4000fffe0ff */
[----:B--2---:R-:W-:Y:S02]  /*01b0*/  ULEA UR4, UR6, UR4, 0x18 ;  /* 0x0000000406047291 */ /* 0x004fe4000f8ec0ff */
[----:B------:R-:W-:-:S04]  /*01c0*/  ULEA UR5, UR6, UR5, 0x18 ;  /* 0x0000000506057291 */ /* 0x000fc8000f8ec0ff */
[----:B---3--:R-:W-:Y:S02]  /*01d0*/  LEA R3, R11, UR4, 0x2 ;  /* 0x000000040b037c11 */ /* 0x008fe4000f8e10ff */
[----:B-----5:R-:W-:Y:S02]  /*01e0*/  LEA R5, R8, UR5, 0x2 ;  /* 0x0000000508057c11 */ /* 0x020fe4000f8e10ff */
[----:B-1----:R-:W-:Y:S01]  /*01f0*/  ISETP.GE.AND P0, PT, R0, 0x1, PT ;  /* 0x000000010000780c */ /* 0x002fe20003f06270 */
[----:B------:R-:W-:-:S04]  /*0200*/  IMAD R9, R10, UR7, R9 ;  /* 0x000000070a097c24 */ /* 0x000fc8000f8e0209 */
[----:B0-----:R-:W-:Y:S01]  /*0210*/  IMAD.WIDE R30, R9, 0x4, R30 ;  /* 0x00000004091e7825 */ /* 0x001fe200078e021e */
[----:B----4-:R0:W-:Y:S04]  /*0220*/  STS [R3], R2 ;  /* 0x0000000203007388 */ /* 0x0101e80000000800 */
[----:B------:R0:W-:Y:S01]  /*0230*/  STS [R5], R4 ;  /* 0x0000000405007388 */ /* 0x0001e20000000800 */
[----:B------:R-:W-:Y:S06]  /*0240*/  BAR.SYNC.DEFER_BLOCKING 0x0 ;  /* 0x0000000000007b1d */ /* 0x000fec0000010000 */
[----:B------:R0:W-:Y:S01]  /*0250*/  STG.E desc[UR8][R30.64], RZ ;  /* 0x000000ff1e007986 */ /* 0x0001e2000c101908 */
[----:B------:R-:W-:Y:S05]  /*0260*/  @!P0 EXIT ;  /* 0x000000000000894d */ /* 0x000fea0003800000 */
[C---:B------:R-:W-:Y:S01]  /*0270*/  ISETP.GE.U32.AND P1, PT, R0.reuse, 0x10, PT ;  /* 0x000000100000780c */ /* 0x040fe20003f26070 */
[----:B0-----:R-:W-:Y:S01]  /*0280*/  HFMA2 R3, -RZ, RZ, 0, 0 ;  /* 0x00000000ff037431 */ /* 0x001fe200000001ff */
[----:B------:R-:W-:Y:S02]  /*0290*/  LOP3.LUT R28, R0, 0xf, RZ, 0xc0, !PT ;  /* 0x0000000f001c7812 */ /* 0x000fe400078ec0ff */
[----:B------:R-:W-:Y:S02]  /*02a0*/  MOV R29, RZ ;  /* 0x000000ff001d7202 */ /* 0x000fe40000000f00 */
[----:B------:R-:W-:-:S07]  /*02b0*/  ISETP.NE.AND P0, PT, R28, RZ, PT ;  /* 0x000000ff1c00720c */ /* 0x000fce0003f05270 */
[----:B------:R-:W-:Y:S06]  /*02c0*/  @!P1 BRA `(.L_x_0) ;  /* 0x0000000000889947 */ /* 0x000fec0003800000 */
[----:B------:R-:W-:Y:S01]  /*02d0*/  LOP3.LUT R3, R0, 0x7ffffff0, RZ, 0xc0, !PT ;  /* 0x7ffffff000037812 */ /* 0x000fe200078ec0ff */
[----:B------:R-:W-:Y:S01]  /*02e0*/  UIADD3 UR6, UPT, UPT, UR4, 0x20, URZ ;  /* 0x0000002004067890 */ /* 0x000fe2000fffe0ff */
[----:B------:R-:W-:Y:S01]  /*02f0*/  MOV R29, RZ ;  /* 0x000000ff001d7202 */ /* 0x000fe20000000f00 */
[----:B------:R-:W-:Y:S01]  /*0300*/  UIADD3 UR7, UPT, UPT, UR5, 0x20, URZ ;  /* 0x0000002005077890 */ /* 0x000fe2000fffe0ff */
[----:B------:R-:W-:-:S11]  /*0310*/  IADD3 R2, PT, PT, -R3, RZ, RZ ;  /* 0x000000ff03027210 */ /* 0x000fd60007ffe1ff */
.L_x_1:
[----:B------:R-:W-:Y:S01]  /*0320*/  LDS.128 R20, [UR6+-0x20] ;  /* 0xffffe006ff147984 */ /* 0x000fe20008000c00 */
[----:B------:R-:W-:-:S03]  /*0330*/  IADD3 R2, PT, PT, R2, 0x10, RZ ;  /* 0x0000001002027810 */ /* 0x000fc60007ffe0ff */
[----:B------:R-:W0:Y:S01]  /*0340*/  LDS.128 R24, [UR7+-0x20] ;  /* 0xffffe007ff187984 */ /* 0x000e220008000c00 */
[----:B------:R-:W-:-:S03]  /*0350*/  ISETP.NE.AND P1, PT, R2, RZ, PT ;  /* 0x000000ff0200720c */ /* 0x000fc60003f25270 */
[----:B------:R-:W-:Y:S04]  /*0360*/  LDS.128 R4, [UR6+-0x10] ;  /* 0xfffff006ff047984 */ /* 0x000fe80008000c00 */
[----:B------:R-:W1:Y:S04]  /*0370*/  LDS.128 R8, [UR7+-0x10] ;  /* 0xfffff007ff087984 */ /* 0x000e680008000c00 */
[----:B------:R-:W-:Y:S04]  /*0380*/  LDS.128 R16, [UR6] ;  /* 0x00000006ff107984 */ /* 0x000fe80008000c00 */
[----:B------:R-:W2:Y:S01]  /*0390*/  LDS.128 R12, [UR7] ;  /* 0x00000007ff0c7984 */ /* 0x000ea20008000c00 */
[----:B0-----:R-:W-:-:S04]  /*03a0*/  FFMA R20, R20, R24, R29 ;  /* 0x0000001814147223 */ /* 0x001fc8000000001d */
[----:B------:R-:W-:-:S04]  /*03b0*/  FFMA R21, R21, R25, R20 ;  /* 0x0000001915157223 */ /* 0x000fc80000000014 */
[----:B------:R-:W-:-:S04]  /*03c0*/  FFMA R22, R22, R26, R21 ;  /* 0x0000001a16167223 */ /* 0x000fc80000000015 */
[----:B------:R-:W-:Y:S02]  /*03d0*/  FFMA R23, R23, R27, R22 ;  /* 0x0000001b17177223 */ /* 0x000fe40000000016 */
[----:B------:R-:W-:Y:S01]  /*03e0*/  LDS.128 R24, [UR7+0x10] ;  /* 0x00001007ff187984 */ /* 0x000fe20008000c00 */
[----:B------:R-:W-:Y:S01]  /*03f0*/  UIADD3 UR7, UPT, UPT, UR7, 0x40, URZ ;  /* 0x0000004007077890 */ /* 0x000fe2000fffe0ff */
[----:B-1----:R-:W-:Y:S02]  /*0400*/  FFMA R4, R4, R8, R23 ;  /* 0x0000000804047223 */ /* 0x002fe40000000017 */
[----:B------:R-:W0:Y:S01]  /*0410*/  LDS.128 R20, [UR6+0x10] ;  /* 0x00001006ff147984 */ /* 0x000e220008000c00 */
[----:B------:R-:W-:Y:S01]  /*0420*/  UIADD3 UR6, UPT, UPT, UR6, 0x40, URZ ;  /* 0x0000004006067890 */ /* 0x000fe2000fffe0ff */
[----:B------:R-:W-:-:S04]  /*0430*/  FFMA R5, R5, R9, R4 ;  /* 0x0000000905057223 */ /* 0x000fc80000000004 */
[----:B------:R-:W-:-:S04]  /*0440*/  FFMA R6, R6, R10, R5 ;  /* 0x0000000a06067223 */ /* 0x000fc80000000005 */
[----:B------:R-:W-:-:S04]  /*0450*/  FFMA R7, R7, R11, R6 ;  /* 0x0000000b07077223 */ /* 0x000fc80000000006 */
[----:B--2---:R-:W-:-:S04]  /*0460*/  FFMA R12, R16, R12, R7 ;  /* 0x0000000c100c7223 */ /* 0x004fc80000000007 */
[----:B------:R-:W-:-:S04]  /*0470*/  FFMA R13, R17, R13, R12 ;  /* 0x0000000d110d7223 */ /* 0x000fc8000000000c */
[----:B------:R-:W-:-:S04]  /*0480*/  FFMA R14, R18, R14, R13 ;  /* 0x0000000e120e7223 */ /* 0x000fc8000000000d */
[----:B------:R-:W-:-:S04]  /*0490*/  FFMA R15, R19, R15, R14 ;  /* 0x0000000f130f7223 */ /* 0x000fc8000000000e */
[----:B0-----:R-:W-:-:S04]  /*04a0*/  FFMA R20, R20, R24, R15 ;  /* 0x0000001814147223 */ /* 0x001fc8000000000f */
[----:B------:R-:W-:-:S04]  /*04b0*/  FFMA R21, R21, R25, R20 ;  /* 0x0000001915157223 */ /* 0x000fc80000000014 */
[----:B------:R-:W-:-:S04]  /*04c0*/  FFMA R22, R22, R26, R21 ;  /* 0x0000001a16167223 */ /* 0x000fc80000000015 */
[----:B------:R-:W-:Y:S01]  /*04d0*/  FFMA R29, R23, R27, R22 ;  /* 0x0000001b171d7223 */ /* 0x000fe20000000016 */
[----:B------:R-:W-:Y:S06]  /*04e0*/  @P1 BRA `(.L_x_1) ;  /* 0xfffffffc008c1947 */ /* 0x000fec000383ffff */
.L_x_0:
[----:B------:R-:W-:Y:S05]  /*04f0*/  @!P0 BRA `(.L_x_2) ;  /* 0x0000000000b48947 */ /* 0x000fea0003800000 */
[----:B------:R-:W-:Y:S02]  /*0500*/  ISETP.GE.U32.AND P0, PT, R28, 0x8, PT ;  /* 0x000000081c00780c */ /* 0x000fe40003f06070 */
[----:B------:R-:W-:-:S04]  /*0510*/  LOP3.LUT R21, R0, 0x7, RZ, 0xc0, !PT ;  /* 0x0000000700157812 */ /* 0x000fc800078ec0ff */
[----:B------:R-:W-:-:S07]  /*0520*/  ISETP.NE.AND P1, PT, R21, RZ, PT ;  /* 0x000000ff1500720c */ /* 0x000fce0003f25270 */
[----:B------:R-:W-:Y:S06]  /*0530*/  @!P0 BRA `(.L_x_3) ;  /* 0x00000000003c8947 */ /* 0x000fec0003800000 */
[C---:B------:R-:W-:Y:S02]  /*0540*/  LEA R2, R3.reuse, UR4, 0x2 ;  /* 0x0000000403027c11 */ /* 0x040fe4000f8e10ff */
[C---:B------:R-:W-:Y:S02]  /*0550*/  LEA R20, R3.reuse, UR5, 0x2 ;  /* 0x0000000503147c11 */ /* 0x040fe4000f8e10ff */
[----:B------:R-:W-:Y:S01]  /*0560*/  IADD3 R3, PT, PT, R3, 0x8, RZ ;  /* 0x0000000803037810 */ /* 0x000fe20007ffe0ff */
[----:B------:R-:W-:Y:S04]  /*0570*/  LDS.128 R4, [R2] ;  /* 0x0000000002047984 */ /* 0x000fe80000000c00 */
[----:B------:R-:W0:Y:S04]  /*0580*/  LDS.128 R8, [R20] ;  /* 0x0000000014087984 */ /* 0x000e280000000c00 */
[----:B------:R-:W-:Y:S04]  /*0590*/  LDS.128 R12, [R2+0x10] ;  /* 0x00001000020c7984 */ /* 0x000fe80000000c00 */
[----:B------:R-:W1:Y:S01]  /*05a0*/  LDS.128 R16, [R20+0x10] ;  /* 0x0000100014107984 */ /* 0x000e620000000c00 */
[----:B0-----:R-:W-:-:S04]  /*05b0*/  FFMA R4, R4, R8, R29 ;  /* 0x0000000804047223 */ /* 0x001fc8000000001d */
[----:B------:R-:W-:-:S04]  /*05c0*/  FFMA R5, R5, R9, R4 ;  /* 0x0000000905057223 */ /* 0x000fc80000000004 */
[----:B------:R-:W-:-:S04]  /*05d0*/  FFMA R6, R6, R10, R5 ;  /* 0x0000000a06067223 */ /* 0x000fc80000000005 */
[----:B------:R-:W-:-:S04]  /*05e0*/  FFMA R7, R7, R11, R6 ;  /* 0x0000000b07077223 */ /* 0x000fc80000000006 */
[----:B-1----:R-:W-:-:S04]  /*05f0*/  FFMA R12, R12, R16, R7 ;  /* 0x000000100c0c7223 */ /* 0x002fc80000000007 */
[----:B------:R-:W-:-:S04]  /*0600*/  FFMA R13, R13, R17, R12 ;  /* 0x000000110d0d7223 */ /* 0x000fc8000000000c */
[----:B------:R-:W-:-:S04]  /*0610*/  FFMA R14, R14, R18, R13 ;  /* 0x000000120e0e7223 */ /* 0x000fc8000000000d */
[----:B------:R-:W-:-:S07]  /*0620*/  FFMA R29, R15, R19, R14 ;  /* 0x000000130f1d7223 */ /* 0x000fce000000000e */
.L_x_3:
[----:B------:R-:W-:Y:S05]  /*0630*/  @!P1 BRA `(.L_x_2) ;  /* 0x0000000000649947 */ /* 0x000fea0003800000 */
[----:B------:R-:W-:Y:S02]  /*0640*/  ISETP.GE.U32.AND P0, PT, R21, 0x4, PT ;  /* 0x000000041500780c */ /* 0x000fe40003f06070 */
[----:B------:R-:W-:-:S04]  /*0650*/  LOP3.LUT R0, R0, 0x3, RZ, 0xc0, !PT ;  /* 0x0000000300007812 */ /* 0x000fc800078ec0ff */
[----:B------:R-:W-:-:S07]  /*0660*/  ISETP.NE.AND P1, PT, R0, RZ, PT ;  /* 0x000000ff0000720c */ /* 0x000fce0003f25270 */
[----:B------:R-:W-:Y:S06]  /*0670*/  @!P0 BRA `(.L_x_4) ;  /* 0x0000000000248947 */ /* 0x000fec0003800000 */
[C---:B------:R-:W-:Y:S02]  /*0680*/  LEA R4, R3.reuse, UR4, 0x2 ;  /* 0x0000000403047c11 */ /* 0x040fe4000f8e10ff */
[C---:B------:R-:W-:Y:S02]  /*0690*/  LEA R8, R3.reuse, UR5, 0x2 ;  /* 0x0000000503087c11 */ /* 0x040fe4000f8e10ff */
[----:B------:R-:W-:Y:S02]  /*06a0*/  IADD3 R3, PT, PT, R3, 0x4, RZ ;  /* 0x0000000403037810 */ /* 0x000fe40007ffe0ff */
[----:B------:R-:W-:Y:S04]  /*06b0*/  LDS.128 R4, [R4] ;  /* 0x0000000004047984 */ /* 0x000fe80000000c00 */
[----:B------:R-:W0:Y:S02]  /*06c0*/  LDS.128 R8, [R8] ;  /* 0x0000000008087984 */ /* 0x000e240000000c00 */
[----:B0-----:R-:W-:-:S04]  /*06d0*/  FFMA R2, R4, R8, R29 ;  /* 0x0000000804027223 */ /* 0x001fc8000000001d */
[----:B------:R-:W-:-:S04]  /*06e0*/  FFMA R5, R5, R9, R2 ;  /* 0x0000000905057223 */ /* 0x000fc80000000002 */
[----:B------:R-:W-:-:S04]  /*06f0*/  FFMA R6, R6, R10, R5 ;  /* 0x0000000a06067223 */ /* 0x000fc80000000005 */
[----:B------:R-:W-:-:S07]  /*0700*/  FFMA R29, R7, R11, R6 ;  /* 0x0000000b071d7223 */ /* 0x000fce0000000006 */
.L_x_4:
[----:B------:R-:W-:Y:S05]  /*0710*/  @!P1 BRA `(.L_x_2) ;  /* 0x00000000002c9947 */ /* 0x000fea0003800000 */
[----:B------:R-:W-:Y:S02]  /*0720*/  IADD3 R2, PT, PT, -R0, RZ, RZ ;  /* 0x000000ff00027210 */ /* 0x000fe40007ffe1ff */
[C---:B------:R-:W-:Y:S02]  /*0730*/  LEA R0, R3.reuse, UR5, 0x2 ;  /* 0x0000000503007c11 */ /* 0x040fe4000f8e10ff */
[----:B------:R-:W-:-:S07]  /*0740*/  LEA R3, R3, UR4, 0x2 ;  /* 0x0000000403037c11 */ /* 0x000fce000f8e10ff */
.L_x_5:
[----:B------:R0:W-:Y:S01]  /*0750*/  LDS R4, [R3] ;  /* 0x0000000003047984 */ /* 0x0001e20000000800 */
[----:B------:R-:W-:-:S03]  /*0760*/  IADD3 R2, PT, PT, R2, 0x1, RZ ;  /* 0x0000000102027810 */ /* 0x000fc60007ffe0ff */
[----:B------:R1:W2:Y:S01]  /*0770*/  LDS R5, [R0] ;  /* 0x0000000000057984 */ /* 0x0002a20000000800 */
[----:B------:R-:W-:Y:S02]  /*0780*/  ISETP.NE.AND P0, PT, R2, RZ, PT ;  /* 0x000000ff0200720c */ /* 0x000fe40003f05270 */
[----:B0-----:R-:W-:Y:S02]  /*0790*/  IADD3 R3, PT, PT, R3, 0x4, RZ ;  /* 0x0000000403037810 */ /* 0x001fe40007ffe0ff */
[----:B-1----:R-:W-:Y:S01]  /*07a0*/  IADD3 R0, PT, PT, R0, 0x4, RZ ;  /* 0x0000000400007810 */ /* 0x002fe20007ffe0ff */
[----:B--2---:R-:W-:-:S08]  /*07b0*/  FFMA R29, R4, R5, R29 ;  /* 0x00000005041d7223 */ /* 0x004fd0000000001d */
[----:B------:R-:W-:Y:S05]  /*07c0*/  @P0 BRA `(.L_x_5) ;  /* 0xfffffffc00e00947 */ /* 0x000fea000383ffff */
.L_x_2:
[----:B------:R-:W-:Y:S01]  /*07d0*/  STG.E desc[UR8][R30.64], R29 ;  /* 0x0000001d1e007986 */ /* 0x000fe2000c101908 */
[----:B------:R-:W-:Y:S05]  /*07e0*/  EXIT ;  /* 0x000000000000794d */ /* 0x000fea0003800000 */
.L_x_6:
[----:B------:R-:W-:-:S00]  /*07f0*/  BRA `(.L_x_6) ;  /* 0xfffffffc00fc7947 */ /* 0x000fc0000383ffff */
[----:B------:R-:W-:-:S00]  /*0800*/  NOP ;  /* 0x0000000000007918 */ /* 0x000fc00000000000 */
[----:B------:R-:W-:-:S00]  /*0810*/  NOP ;  /* 0x0000000000007918 */ /* 0x000fc00000000000 */
[----:B------:R-:W-:-:S00]  /*0820*/  NOP ;  /* 0x0000000000007918 */ /* 0x000fc00000000000 */
[----:B------:R-:W-:-:S00]  /*0830*/  NOP ;  /* 0x0000000000007918 */ /* 0x000fc00000000000 */
[----:B------:R-:W-:-:S00]  /*0840*/  NOP ;  /* 0x0000000000007918 */ /* 0x000fc00000000000 */
[----:B------:R-:W-:-:S00]  /*0850*/  NOP ;  /* 0x0000000000007918 */ /* 0x000fc00000000000 */
[----:B------:R-:W-:-:S00]  /*0860*/  NOP ;  /* 0x0000000000007918 */ /* 0x000fc00000000000 */
[----:B------:R-:W-:-:S00]  /*0870*/  NOP ;  /* 0x0000000000007918 */ /* 0x000fc00000000000 */
.L_x_12:


//--------------------- .text._Z10kernel_mulPfS_S_i --------------------------
	.section	.text._Z10kernel_mulPfS_S_i,"ax",@progbits
	.align	128
        .global         _Z10kernel_mulPfS_S_i
        .type           _Z10kernel_mulPfS_S_i,@function
        .size           _Z10kernel_mulPfS_S_i,(.L_x_13 - _Z10kernel_mulPfS_S_i)
        .other          _Z10kernel_mulPfS_S_i,@"STO_CUDA_ENTRY STV_DEFAULT"
_Z10kernel_mulPfS_S_i:
.text._Z10kernel_mulPfS_S_i:
[----:B------:R-:W-:Y:S01]  /*0000*/  LDC R1, c[0x0][0x37c] ;  /* 0x0000df00ff017b82 */ /* 0x000fe20000000800 */
[----:B------:R-:W0:Y:S07]  /*0010*/  S2R R2, SR_TID.X ;  /* 0x0000000000027919 */ /* 0x000e2e0000002100 */
[----:B------:R-:W0:Y:S01]  /*0020*/  S2UR UR6, SR_CTAID.X ;  /* 0x00000000000679c3 */ /* 0x000e220000002500 */
[----:B------:R-:W1:Y:S01]  /*0030*/  LDCU.64 UR12, c[0x0][0x358] ;  /* 0x00006b00ff0c77ac */ /* 0x000e620008000a00 */
[----:B------:R-:W2:Y:S06]  /*0040*/  S2R R16, SR_TID.Y ;  /* 0x0000000000107919 */ /* 0x000eac0000002200 */
[----:B------:R-:W0:Y:S08]  /*0050*/  LDC R5, c[0x0][0x360] ;  /* 0x0000d800ff057b82 */ /* 0x000e300000000800 */
[----:B------:R-:W2:Y:S08]  /*0060*/  S2UR UR4, SR_CTAID.Y ;  /* 0x00000000000479c3 */ /* 0x000eb00000002600 */
[----:B------:R-:W2:Y:S01]  /*0070*/  LDC R13, c[0x0][0x364] ;  /* 0x0000d900ff0d7b82 */ /* 0x000ea20000000800 */
[----:B------:R-:W3:Y:S07]  /*0080*/  LDCU UR5, c[0x0][0x374] ;  /* 0x00006e80ff0577ac */ /* 0x000eee0008000800 */
[----:B------:R-:W4:Y:S01]  /*0090*/  LDC R0, c[0x0][0x398] ;  /* 0x0000e600ff007b82 */ /* 0x000f220000000800 */
[----:B0-----:R-:W-:-:S07]  /*00a0*/  IMAD R5, R5, UR6, R2 ;  /* 0x0000000605057c24 */ /* 0x001fce000f8e0202 */
[----:B------:R-:W0:Y:S01]  /*00b0*/  LDC.64 R14, c[0x0][0x390] ;  /* 0x0000e400ff0e7b82 */ /* 0x000e220000000a00 */
[C---:B--2---:R-:W-:Y:S02]  /*00c0*/  IMAD R2, R13.reuse, UR4, R16 ;  /* 0x000000040d027c24 */ /* 0x044fe4000f8e0210 */
[----:B---3--:R-:W-:-:S04]  /*00d0*/  IMAD R3, R13, UR5, RZ ;  /* 0x000000050d037c24 */ /* 0x008fc8000f8e02ff */
[----:B------:R-:W-:Y:S01]  /*00e0*/  IMAD R7, R5, R3, R2 ;  /* 0x0000000305077224 */ /* 0x000fe200078e0202 */
[----:B----4-:R-:W-:-:S03]  /*00f0*/  ISETP.GE.AND P0, PT, R0, 0x1, PT ;  /* 0x000000010000780c */ /* 0x010fc60003f06270 */
[----:B0-----:R-:W-:-:S05]  /*0100*/  IMAD.WIDE R14, R7, 0x4, R14 ;  /* 0x00000004070e7825 */ /* 0x001fca00078e020e */
[----:B-1----:R0:W-:Y:S05]  /*0110*/  STG.E desc[UR12][R14.64], RZ ;  /* 0x000000ff0e007986 */ /* 0x0021ea000c10190c */
[----:B------:R-:W-:Y:S05]  /*0120*/  @!P0 EXIT ;  /* 0x000000000000894d */ /* 0x000fea0003800000 */
[C---:B------:R-:W-:Y:S01]  /*0130*/  ISETP.GE.U32.AND P1, PT, R0.reuse, 0x8, PT ;  /* 0x000000080000780c */ /* 0x040fe20003f26070 */
[----:B------:R-:W-:Y:S01]  /*0140*/  HFMA2 R6, -RZ, RZ, 0, 0 ;  /* 0x00000000ff067431 */ /* 0x000fe200000001ff */
[----:B------:R-:W-:Y:S01]  /*0150*/  LOP3.LUT R4, R0, 0x7, RZ, 0xc0, !PT ;  /* 0x0000000700047812 */ /* 0x000fe200078ec0ff */
[----:B------:R-:W-:Y:S01]  /*0160*/  IMAD R5, R5, R0, RZ ;  /* 0x0000000005057224 */ /* 0x000fe200078e02ff */
[----:B------:R-:W-:Y:S02]  /*0170*/  MOV R27, RZ ;  /* 0x000000ff001b7202 */ /* 0x000fe40000000f00 */
[----:B------:R-:W-:-:S07]  /*0180*/  ISETP.NE.AND P0, PT, R4, RZ, PT ;  /* 0x000000ff0400720c */ /* 0x000fce0003f05270 */
[----:B------:R-:W-:Y:S06]  /*0190*/  @!P1 BRA `(.L_x_7) ;  /* 0x0000000400289947 */ /* 0x000fec0003800000 */
[----:B------:R-:W-:Y:S01]  /*01a0*/  UIADD3 UR6, UPT, UPT, UR4, UR5, URZ ;  /* 0x0000000504067290 */ /* 0x000fe2000fffe0ff */
[----:B------:R-:W-:Y:S01]  /*01b0*/  LOP3.LUT R6, R0, 0x7ffffff8, RZ, 0xc0, !PT ;  /* 0x7ffffff800067812 */ /* 0x000fe200078ec0ff */
[----:B------:R-:W-:Y:S01]  /*01c0*/  ULEA UR7, UR5, UR4, 0x1 ;  /* 0x0000000405077291 */ /* 0x000fe2000f8e08ff */
[----:B------:R-:W-:Y:S01]  /*01d0*/  MOV R27, RZ ;  /* 0x000000ff001b7202 */ /* 0x000fe20000000f00 */
[----:B------:R-:W-:Y:S01]  /*01e0*/  UIMAD UR8, UR5, 0x3, UR4 ;  /* 0x00000003050878a4 */ /* 0x000fe2000f8e0204 */
[----:B------:R-:W-:Y:S01]  /*01f0*/  MOV R25, R5 ;  /* 0x0000000500197202 */ /* 0x000fe20000000f00 */
[----:B------:R-:W-:Y:S01]  /*0200*/  ULEA UR9, UR5, UR4, 0x2 ;  /* 0x0000000405097291 */ /* 0x000fe2000f8e10ff */
[C-C-:B------:R-:W-:Y:S01]  /*0210*/  IMAD R23, R13.reuse, UR6, R16.reuse ;  /* 0x000000060d177c24 */ /* 0x140fe2000f8e0210 */
[----:B------:R-:W-:Y:S01]  /*0220*/  UIMAD UR10, UR5, 0x5, UR4 ;  /* 0x00000005050a78a4 */ /* 0x000fe2000f8e0204 */
[C-C-:B------:R-:W-:Y:S01]  /*0230*/  IMAD R8, R13.reuse, UR7, R16.reuse ;  /* 0x000000070d087c24 */ /* 0x140fe2000f8e0210 */
[----:B------:R-:W-:Y:S01]  /*0240*/  UIMAD UR11, UR5, 0x6, UR4 ;  /* 0x00000006050b78a4 */ /* 0x000fe2000f8e0204 */
[C-C-:B------:R-:W-:Y:S01]  /*0250*/  IMAD R10, R13.reuse, UR8, R16.reuse ;  /* 0x000000080d0a7c24 */ /* 0x140fe2000f8e0210 */
[----:B------:R-:W-:Y:S01]  /*0260*/  UIMAD UR4, UR5, 0x7, UR4 ;  /* 0x00000007050478a4 */ /* 0x000fe2000f8e0204 */
[C-C-:B------:R-:W-:Y:S01]  /*0270*/  IMAD R12, R13.reuse, UR9, R16.reuse ;  /* 0x000000090d0c7c24 */ /* 0x140fe2000f8e0210 */
[----:B------:R-:W-:Y:S01]  /*0280*/  MOV R22, R2 ;  /* 0x0000000200167202 */ /* 0x000fe20000000f00 */
[C-C-:B------:R-:W-:Y:S01]  /*0290*/  IMAD R9, R13.reuse, UR10, R16.reuse ;  /* 0x0000000a0d097c24 */ /* 0x140fe2000f8e0210 */
[----:B------:R-:W-:Y:S01]  /*02a0*/  IADD3 R7, PT, PT, -R6, RZ, RZ ;  /* 0x000000ff06077210 */ /* 0x000fe20007ffe1ff */
[----:B------:R-:W-:-:S02]  /*02b0*/  IMAD R11, R13, UR11, R16 ;  /* 0x0000000b0d0b7c24 */ /* 0x000fc4000f8e0210 */
[----:B------:R-:W-:-:S07]  /*02c0*/  IMAD R13, R13, UR4, R16 ;  /* 0x000000040d0d7c24 */ /* 0x000fce000f8e0210 */
.L_x_8:
[----:B------:R-:W1:Y:S08]  /*02d0*/  LDC.64 R16, c[0x0][0x388] ;  /* 0x0000e200ff107b82 */ /* 0x000e700000000a00 */
[----:B------:R-:W2:Y:S01]  /*02e0*/  LDC.64 R20, c[0x0][0x380] ;  /* 0x0000e000ff147b82 */ /* 0x000ea20000000a00 */
[----:B-1----:R-:W-:-:S06]  /*02f0*/  IMAD.WIDE.U32 R18, R22, 0x4, R16 ;  /* 0x0000000416127825 */ /* 0x002fcc00078e0010 */
[----:B---3--:R-:W3:Y:S01]  /*0300*/  LDG.E R18, desc[UR12][R18.64] ;  /* 0x0000000c12127981 */ /* 0x008ee2000c1e1900 */
[----:B--2---:R-:W-:-:S05]  /*0310*/  IMAD.WIDE R20, R25, 0x4, R20 ;  /* 0x0000000419147825 */ /* 0x004fca00078e0214 */
[----:B------:R-:W3:Y:S01]  /*0320*/  LDG.E R24, desc[UR12][R20.64] ;  /* 0x0000000c14187981 */ /* 0x000ee2000c1e1900 */
[----:B------:R-:W-:-:S04]  /*0330*/  IMAD.WIDE.U32 R28, R23, 0x4, R16 ;  /* 0x00000004171c7825 */ /* 0x000fc800078e0010 */
[----:B---3--:R-:W-:-:S05]  /*0340*/  FFMA R24, R24, R18, R27 ;  /* 0x0000001218187223 */ /* 0x008fca000000001b */
[----:B------:R1:W-:Y:S04]  /*0350*/  STG.E desc[UR12][R14.64], R24 ;  /* 0x000000180e007986 */ /* 0x0003e8000c10190c */
[----:B------:R-:W1:Y:S04]  /*0360*/  LDG.E R28, desc[UR12][R28.64] ;  /* 0x0000000c1c1c7981 */ /* 0x000e68000c1e1900 */
[----:B------:R-:W1:Y:S02]  /*0370*/  LDG.E R27, desc[UR12][R20.64+0x4] ;  /* 0x0000040c141b7981 */ /* 0x000e64000c1e1900 */
[----:B-1----:R-:W-:Y:S01]  /*0380*/  FFMA R24, R27, R28, R24 ;  /* 0x0000001c1b187223 */ /* 0x002fe20000000018 */
[----:B------:R-:W-:-:S04]  /*0390*/  IMAD.WIDE.U32 R26, R8, 0x4, R16 ;  /* 0x00000004081a7825 */ /* 0x000fc800078e0010 */
[----:B------:R1:W-:Y:S04]  /*03a0*/  STG.E desc[UR12][R14.64], R24 ;  /* 0x000000180e007986 */ /* 0x0003e8000c10190c */
[----:B------:R-:W2:Y:S04]  /*03b0*/  LDG.E R26, desc[UR12][R26.64] ;  /* 0x0000000c1a1a7981 */ /* 0x000ea8000c1e1900 */
[----:B------:R-:W2:Y:S02]  /*03c0*/  LDG.E R19, desc[UR12][R20.64+0x8] ;  /* 0x0000080c14137981 */ /* 0x000ea4000c1e1900 */
[----:B--2---:R-:W-:Y:S01]  /*03d0*/  FFMA R27, R19, R26, R24 ;  /* 0x0000001a131b7223 */ /* 0x004fe20000000018 */
[----:B------:R-:W-:-:S04]  /*03e0*/  IMAD.WIDE.U32 R18, R10, 0x4, R16 ;  /* 0x000000040a127825 */ /* 0x000fc800078e0010 */
[----:B------:R2:W-:Y:S04]  /*03f0*/  STG.E desc[UR12][R14.64], R27 ;  /* 0x0000001b0e007986 */ /* 0x0005e8000c10190c */
[----:B------:R-:W1:Y:S04]  /*0400*/  LDG.E R18, desc[UR12][R18.64] ;  /* 0x0000000c12127981 */ /* 0x000e68000c1e1900 */
[----:B------:R-:W1:Y:S02]  /*0410*/  LDG.E R28, desc[UR12][R20.64+0xc] ;  /* 0x00000c0c141c7981 */ /* 0x000e64000c1e1900 */
[----:B-1----:R-:W-:Y:S01]  /*0420*/  FFMA R24, R28, R18, R27 ;  /* 0x000000121c187223 */ /* 0x002fe2000000001b */
[----:B------:R-:W-:-:S04]  /*0430*/  IMAD.WIDE.U32 R28, R12, 0x4, R16 ;  /* 0x000000040c1c7825 */ /* 0x000fc800078e0010 */
[----:B------:R1:W-:Y:S04]  /*0440*/  STG.E desc[UR12][R14.64], R24 ;  /* 0x000000180e007986 */ /* 0x0003e8000c10190c */
[----:B------:R-:W3:Y:S04]  /*0450*/  LDG.E R29, desc[UR12][R28.64] ;  /* 0x0000000c1c1d7981 */ /* 0x000ee8000c1e1900 */
[----:B------:R-:W3:Y:S02]  /*0460*/  LDG.E R26, desc[UR12][R20.64+0x10] ;  /* 0x0000100c141a7981 */ /* 0x000ee4000c1e1900 */
[----:B---3--:R-:W-:Y:S01]  /*0470*/  FFMA R29, R26, R29, R24 ;  /* 0x0000001d1a1d7223 */ /* 0x008fe20000000018 */
[----:B--2---:R-:W-:-:S04]  /*0480*/  IMAD.WIDE.U32 R26, R9, 0x4, R16 ;  /* 0x00000004091a7825 */ /* 0x004fc800078e0010 */
[----:B------:R2:W-:Y:S04]  /*0490*/  STG.E desc[UR12][R14.64], R29 ;  /* 0x0000001d0e007986 */ /* 0x0005e8000c10190c */
[----:B------:R-:W3:Y:S04]  /*04a0*/  LDG.E R26, desc[UR12][R26.64] ;  /* 0x0000000c1a1a7981 */ /* 0x000ee8000c1e1900 */
[----:B------:R-:W3:Y:S02]  /*04b0*/  LDG.E R18, desc[UR12][R20.64+0x14] ;  /* 0x0000140c14127981 */ /* 0x000ee4000c1e1900 */
[----:B---3--:R-:W-:Y:S01]  /*04c0*/  FFMA R26, R18, R26, R29 ;  /* 0x0000001a121a7223 */ /* 0x008fe2000000001d */
[----:B------:R-:W-:-:S04]  /*04d0*/  IMAD.WIDE.U32 R18, R11, 0x4, R16 ;  /* 0x000000040b127825 */ /* 0x000fc800078e0010 */
[----:B------:R3:W-:Y:S04]  /*04e0*/  STG.E desc[UR12][R14.64], R26 ;  /* 0x0000001a0e007986 */ /* 0x0007e8000c10190c */
[----:B------:R-:W4:Y:S04]  /*04f0*/  LDG.E R19, desc[UR12][R18.64] ;  /* 0x0000000c12137981 */ /* 0x000f28000c1e1900 */
[----:B-1----:R-:W4:Y:S01]  /*0500*/  LDG.E R24, desc[UR12][R20.64+0x18] ;  /* 0x0000180c14187981 */ /* 0x002f22000c1e1900 */
[----:B------:R-:W-:Y:S01]  /*0510*/  IMAD.WIDE.U32 R16, R13, 0x4, R16 ;  /* 0x000000040d107825 */ /* 0x000fe200078e0010 */
[----:B------:R-:W-:-:S03]  /*0520*/  IADD3 R7, PT, PT, R7, 0x8, RZ ;  /* 0x0000000807077810 */ /* 0x000fc60007ffe0ff */
[----:B----4-:R-:W-:-:S05]  /*0530*/  FFMA R24, R24, R19, R26 ;  /* 0x0000001318187223 */ /* 0x010fca000000001a */
[----:B------:R3:W-:Y:S04]  /*0540*/  STG.E desc[UR12][R14.64], R24 ;  /* 0x000000180e007986 */ /* 0x0007e8000c10190c */
[----:B--2---:R-:W2:Y:S04]  /*0550*/  LDG.E R29, desc[UR12][R20.64+0x1c] ;  /* 0x00001c0c141d7981 */ /* 0x004ea8000c1e1900 */
[----:B------:R-:W2:Y:S01]  /*0560*/  LDG.E R16, desc[UR12][R16.64] ;  /* 0x0000000c10107981 */ /* 0x000ea2000c1e1900 */
[----:B------:R-:W-:Y:S02]  /*0570*/  ISETP.NE.AND P1, PT, R7, RZ, PT ;  /* 0x000000ff0700720c */ /* 0x000fe40003f25270 */
[----:B------:R-:W-:-:S02]  /*0580*/  LEA R23, R3, R23, 0x3 ;  /* 0x0000001703177211 */ /* 0x000fc400078e18ff */
[C---:B------:R-:W-:Y:S02]  /*0590*/  LEA R8, R3.reuse, R8, 0x3 ;  /* 0x0000000803087211 */ /* 0x040fe400078e18ff */
[C---:B------:R-:W-:Y:S02]  /*05a0*/  LEA R10, R3.reuse, R10, 0x3 ;  /* 0x0000000a030a7211 */ /* 0x040fe400078e18ff */
[C---:B------:R-:W-:Y:S02]  /*05b0*/  LEA R12, R3.reuse, R12, 0x3 ;  /* 0x0000000c030c7211 */ /* 0x040fe400078e18ff */
[C---:B------:R-:W-:Y:S02]  /*05c0*/  LEA R9, R3.reuse, R9, 0x3 ;  /* 0x0000000903097211 */ /* 0x040fe400078e18ff */
[C---:B------:R-:W-:Y:S02]  /*05d0*/  LEA R11, R3.reuse, R11, 0x3 ;  /* 0x0000000b030b7211 */ /* 0x040fe400078e18ff */
[----:B------:R-:W-:-:S02]  /*05e0*/  LEA R13, R3, R13, 0x3 ;  /* 0x0000000d030d7211 */ /* 0x000fc400078e18ff */
[----:B------:R-:W-:Y:S02]  /*05f0*/  LEA R22, R3, R22, 0x3 ;  /* 0x0000001603167211 */ /* 0x000fe400078e18ff */
[----:B------:R-:W-:Y:S01]  /*0600*/  IADD3 R25, PT, PT, R25, 0x8, RZ ;  /* 0x0000000819197810 */ /* 0x000fe20007ffe0ff */
[----:B--2---:R-:W-:-:S05]  /*0610*/  FFMA R27, R29, R16, R24 ;  /* 0x000000101d1b7223 */ /* 0x004fca0000000018 */
[----:B------:R3:W-:Y:S01]  /*0620*/  STG.E desc[UR12][R14.64], R27 ;  /* 0x0000001b0e007986 */ /* 0x0007e2000c10190c */
[----:B------:R-:W-:Y:S05]  /*0630*/  @P1 BRA `(.L_x_8) ;  /* 0xfffffffc00241947 */ /* 0x000fea000383ffff */
.L_x_7:
[----:B------:R-:W-:Y:S05]  /*0640*/  @!P0 EXIT ;  /* 0x000000000000894d */ /* 0x000fea0003800000 */
[----:B------:R-:W-:Y:S02]  /*0650*/  ISETP.GE.U32.AND P0, PT, R4, 0x4, PT ;  /* 0x000000040400780c */ /* 0x000fe40003f06070 */
[----:B------:R-:W-:-:S04]  /*0660*/  LOP3.LUT R20, R0, 0x3, RZ, 0xc0, !PT ;  /* 0x0000000300147812 */ /* 0x000fc800078ec0ff */
[----:B------:R-:W-:-:S07]  /*0670*/  ISETP.NE.AND P1, PT, R20, RZ, PT ;  /* 0x000000ff1400720c */ /* 0x000fce0003f25270 */
[----:B------:R-:W-:Y:S06]  /*0680*/  @!P0 BRA `(.L_x_9) ;  /* 0x0000000000748947 */ /* 0x000fec0003800000 */
[----:B------:R-:W1:Y:S01]  /*0690*/  LDC.64 R8, c[0x0][0x388] ;  /* 0x0000e200ff087b82 */ /* 0x000e620000000a00 */
[-C--:B------:R-:W-:Y:S01]  /*06a0*/  IADD3 R7, PT, PT, R5, R6.reuse, RZ ;  /* 0x0000000605077210 */ /* 0x080fe20007ffe0ff */
[----:B------:R-:W-:-:S06]  /*06b0*/  IMAD R16, R3, R6, R2 ;  /* 0x0000000603107224 */ /* 0x000fcc00078e0202 */
[----:B------:R-:W2:Y:S01]  /*06c0*/  LDC.64 R10, c[0x0][0x380] ;  /* 0x0000e000ff0a7b82 */ /* 0x000ea20000000a00 */
[----:B-1----:R-:W-:-:S06]  /*06d0*/  IMAD.WIDE.U32 R12, R16, 0x4, R8 ;  /* 0x00000004100c7825 */ /* 0x002fcc00078e0008 */
[----:B------:R-:W3:Y:S01]  /*06e0*/  LDG.E R12, desc[UR12][R12.64] ;  /* 0x0000000c0c0c7981 */ /* 0x000ee2000c1e1900 */
[----:B--2---:R-:W-:-:S05]  /*06f0*/  IMAD.WIDE R10, R7, 0x4, R10 ;  /* 0x00000004070a7825 */ /* 0x004fca00078e020a */
[----:B------:R-:W3:Y:S01]  /*0700*/  LDG.E R4, desc[UR12][R10.64] ;  /* 0x0000000c0a047981 */ /* 0x000ee2000c1e1900 */
[----:B------:R-:W-:-:S05]  /*0710*/  IADD3 R7, PT, PT, R3, R16, RZ ;  /* 0x0000001003077210 */ /* 0x000fca0007ffe0ff */
[----:B------:R-:W-:-:S04]  /*0720*/  IMAD.WIDE.U32 R16, R7, 0x4, R8 ;  /* 0x0000000407107825 */ /* 0x000fc800078e0008 */
[----:B---3--:R-:W-:-:S05]  /*0730*/  FFMA R27, R4, R12, R27 ;  /* 0x0000000c041b7223 */ /* 0x008fca000000001b */
[----:B------:R1:W-:Y:S04]  /*0740*/  STG.E desc[UR12][R14.64], R27 ;  /* 0x0000001b0e007986 */ /* 0x0003e8000c10190c */
[----:B------:R-:W2:Y:S04]  /*0750*/  LDG.E R16, desc[UR12][R16.64] ;  /* 0x0000000c10107981 */ /* 0x000ea8000c1e1900 */
[----:B------:R-:W2:Y:S01]  /*0760*/  LDG.E R4, desc[UR12][R10.64+0x4] ;  /* 0x0000040c0a047981 */ /* 0x000ea2000c1e1900 */
[----:B------:R-:W-:-:S05]  /*0770*/  IADD3 R21, PT, PT, R3, R7, RZ ;  /* 0x0000000703157210 */ /* 0x000fca0007ffe0ff */
[----:B------:R-:W-:-:S04]  /*0780*/  IMAD.WIDE.U32 R18, R21, 0x4, R8 ;  /* 0x0000000415127825 */ /* 0x000fc800078e0008 */
[----:B--2---:R-:W-:-:S05]  /*0790*/  FFMA R7, R4, R16, R27 ;  /* 0x0000001004077223 */ /* 0x004fca000000001b */
[----:B------:R2:W-:Y:S04]  /*07a0*/  STG.E desc[UR12][R14.64], R7 ;  /* 0x000000070e007986 */ /* 0x0005e8000c10190c */
[----:B------:R-:W3:Y:S04]  /*07b0*/  LDG.E R18, desc[UR12][R18.64] ;  /* 0x0000000c12127981 */ /* 0x000ee8000c1e1900 */
[----:B------:R-:W3:Y:S01]  /*07c0*/  LDG.E R4, desc[UR12][R10.64+0x8] ;  /* 0x0000080c0a047981 */ /* 0x000ee2000c1e1900 */
[----:B------:R-:W-:-:S05]  /*07d0*/  IADD3 R21, PT, PT, R3, R21, RZ ;  /* 0x0000001503157210 */ /* 0x000fca0007ffe0ff */
[----:B------:R-:W-:-:S04]  /*07e0*/  IMAD.WIDE.U32 R8, R21, 0x4, R8 ;  /* 0x0000000415087825 */ /* 0x000fc800078e0008 */
[----:B---3--:R-:W-:-:S05]  /*07f0*/  FFMA R13, R4, R18, R7 ;  /* 0x00000012040d7223 */ /* 0x008fca0000000007 */
[----:B------:R2:W-:Y:S04]  /*0800*/  STG.E desc[UR12][R14.64], R13 ;  /* 0x0000000d0e007986 */ /* 0x0005e8000c10190c */
[----:B------:R-:W1:Y:S04]  /*0810*/  LDG.E R4, desc[UR12][R10.64+0xc] ;  /* 0x00000c0c0a047981 */ /* 0x000e68000c1e1900 */
[----:B------:R-:W1:Y:S01]  /*0820*/  LDG.E R8, desc[UR12][R8.64] ;  /* 0x0000000c08087981 */ /* 0x000e62000c1e1900 */
[----:B------:R-:W-:Y:S01]  /*0830*/  IADD3 R6, PT, PT, R6, 0x4, RZ ;  /* 0x0000000406067810 */ /* 0x000fe20007ffe0ff */
[----:B-1----:R-:W-:-:S05]  /*0840*/  FFMA R27, R4, R8, R13 ;  /* 0x00000008041b7223 */ /* 0x002fca000000000d */
[----:B------:R2:W-:Y:S02]  /*0850*/  STG.E desc[UR12][R14.64], R27 ;  /* 0x0000001b0e007986 */ /* 0x0005e4000c10190c */
.L_x_9:
[----:B------:R-:W-:Y:S05]  /*0860*/  @!P1 EXIT ;  /* 0x000000000000994d */ /* 0x000fea0003800000 */
[----:B------:R-:W-:Y:S02]  /*0870*/  ISETP.NE.AND P0, PT, R20, 0x1, PT ;  /* 0x000000011400780c */ /* 0x000fe40003f05270 */
[----:B------:R-:W-:-:S04]  /*0880*/  LOP3.LUT R0, R0, 0x1, RZ, 0xc0, !PT ;  /* 0x0000000100007812 */ /* 0x000fc800078ec0ff */
[----:B------:R-:W-:-:S07]  /*0890*/  ISETP.NE.U32.AND P1, PT, R0, 0x1, PT ;  /* 0x000000010000780c */ /* 0x000fce0003f25070 */
[----:B------:R-:W-:Y:S06]  /*08a0*/  @!P0 BRA `(.L_x_10) ;  /* 0x0000000000448947 */ /* 0x000fec0003800000 */
[----:B------:R-:W1:Y:S01]  /*08b0*/  LDC.64 R8, c[0x0][0x388] ;  /* 0x0000e200ff087b82 */ /* 0x000e620000000a00 */
[-C--:B--2---:R-:W-:Y:S01]  /*08c0*/  IADD3 R7, PT, PT, R5, R6.reuse, RZ ;  /* 0x0000000605077210 */ /* 0x084fe20007ffe0ff */
[----:B------:R-:W-:-:S06]  /*08d0*/  IMAD R4, R3, R6, R2 ;  /* 0x0000000603047224 */ /* 0x000fcc00078e0202 */
[----:B------:R-:W2:Y:S01]  /*08e0*/  LDC.64 R10, c[0x0][0x380] ;  /* 0x0000e000ff0a7b82 */ /* 0x000ea20000000a00 */
[----:B-1----:R-:W-:-:S06]  /*08f0*/  IMAD.WIDE.U32 R12, R4, 0x4, R8 ;  /* 0x00000004040c7825 */ /* 0x002fcc00078e0008 */
[----:B------:R-:W4:Y:S01]  /*0900*/  LDG.E R12, desc[UR12][R12.64] ;  /* 0x0000000c0c0c7981 */ /* 0x000f22000c1e1900 */
[----:B--2---:R-:W-:-:S05]  /*0910*/  IMAD.WIDE R10, R7, 0x4, R10 ;  /* 0x00000004070a7825 */ /* 0x004fca00078e020a */
[----:B------:R-:W4:Y:S01]  /*0920*/  LDG.E R0, desc[UR12][R10.64] ;  /* 0x0000000c0a007981 */ /* 0x000f22000c1e1900 */
[----:B------:R-:W-:-:S05]  /*0930*/  IADD3 R17, PT, PT, R3, R4, RZ ;  /* 0x0000000403117210 */ /* 0x000fca0007ffe0ff */
[----:B------:R-:W-:-:S04]  /*0940*/  IMAD.WIDE.U32 R8, R17, 0x4, R8 ;  /* 0x0000000411087825 */ /* 0x000fc800078e0008 */
[----:B----4-:R-:W-:-:S05]  /*0950*/  FFMA R7, R0, R12, R27 ;  /* 0x0000000c00077223 */ /* 0x010fca000000001b */
[----:B------:R1:W-:Y:S04]  /*0960*/  STG.E desc[UR12][R14.64], R7 ;  /* 0x000000070e007986 */ /* 0x0003e8000c10190c */
[----:B------:R-:W3:Y:S04]  /*0970*/  LDG.E R0, desc[UR12][R10.64+0x4] ;  /* 0x0000040c0a007981 */ /* 0x000ee8000c1e1900 */
[----:B------:R-:W3:Y:S01]  /*0980*/  LDG.E R8, desc[UR12][R8.64] ;  /* 0x0000000c08087981 */ /* 0x000ee2000c1e1900 */
[----:B------:R-:W-:Y:S01]  /*0990*/  IADD3 R6, PT, PT, R6, 0x2, RZ ;  /* 0x0000000206067810 */ /* 0x000fe20007ffe0ff */
[----:B---3--:R-:W-:-:S05]  /*09a0*/  FFMA R27, R0, R8, R7 ;  /* 0x00000008001b7223 */ /* 0x008fca0000000007 */
[----:B------:R1:W-:Y:S02]  /*09b0*/  STG.E desc[UR12][R14.64], R27 ;  /* 0x0000001b0e007986 */ /* 0x0003e4000c10190c */
.L_x_10:
[----:B------:R-:W-:Y:S05]  /*09c0*/  @P1 EXIT ;  /* 0x000000000000194d */ /* 0x000fea0003800000 */
[----:B------:R-:W4:Y:S01]  /*09d0*/  LDC.64 R8, c[0x0][0x380] ;  /* 0x0000e000ff087b82 */ /* 0x000f220000000a00 */
[-C--:B------:R-:W-:Y:S01]  /*09e0*/  IADD3 R5, PT, PT, R5, R6.reuse, RZ ;  /* 0x0000000605057210 */ /* 0x080fe20007ffe0ff */
[----:B-12---:R-:W-:-:S06]  /*09f0*/  IMAD R7, R3, R6, R2 ;  /* 0x0000000603077224 */ /* 0x006fcc00078e0202 */
[----:B------:R-:W1:Y:S01]  /*0a00*/  LDC.64 R10, c[0x0][0x388] ;  /* 0x0000e200ff0a7b82 */ /* 0x000e620000000a00 */
[----:B----4-:R-:W-:-:S06]  /*0a10*/  IMAD.WIDE R2, R5, 0x4, R8 ;  /* 0x0000000405027825 */ /* 0x010fcc00078e0208 */
[----:B------:R-:W3:Y:S01]  /*0a20*/  LDG.E R2, desc[UR12][R2.64] ;  /* 0x0000000c02027981 */ /* 0x000ee2000c1e1900 */
[----:B-1----:R-:W-:-:S06]  /*0a30*/  IMAD.WIDE.U32 R4, R7, 0x4, R10 ;  /* 0x0000000407047825 */ /* 0x002fcc00078e000a */
[----:B------:R-:W3:Y:S02]  /*0a40*/  LDG.E R4, desc[UR12][R4.64] ;  /* 0x0000000c04047981 */ /* 0x000ee4000c1e1900 */
[----:B---3--:R-:W-:-:S05]  /*0a50*/  FFMA R27, R2, R4, R27 ;  /* 0x00000004021b7223 */ /* 0x008fca000000001b */
[----:B------:R-:W-:Y:S01]  /*0a60*/  STG.E desc[UR12][R14.64], R27 ;  /* 0x0000001b0e007986 */ /* 0x000fe2000c10190c */
[----:B------:R-:W-:Y:S05]  /*0a70*/  EXIT ;  /* 0x000000000000794d */ /* 0x000fea0003800000 */
.L_x_11:
        /* <DEDUP_REMOVED lines=16> */
.L_x_13:


//--------------------- .nv.shared._Z13kernel_my_mulPfS_S_i --------------------------
	.section	.nv.shared._Z13kernel_my_mulPfS_S_i,"aw",@nobits
	.sectionflags	@""
	.align	4
.nv.shared._Z13kernel_my_mulPfS_S_i:
	.zero		3072


//--------------------- .nv.shared.reserved.0     --------------------------
	.section	.nv.shared.reserved.0,"aw",@nobits
	.weak		__nv_reservedSMEM_offset_0_alias
	.size		__nv_reservedSMEM_offset_0_alias, 0, 64
	.other		__nv_reservedSMEM_offset_0_alias,@"STO_CUDA_RESERVED_SHARED STV_DEFAULT"
__nv_reservedSMEM_offset_0_alias:
	.zero		0
	.zero		64


//--------------------- .nv.constant0._Z13kernel_my_mulPfS_S_i --------------------------
	.section	.nv.constant0._Z13kernel_my_mulPfS_S_i,"a",@progbits
	.sectionflags	@""
	.align	4
.nv.constant0._Z13kernel_my_mulPfS_S_i:
	.zero		924


//--------------------- .nv.constant0._Z10kernel_mulPfS_S_i --------------------------
	.section	.nv.constant0._Z10kernel_mulPfS_S_i,"a",@progbits
	.sectionflags	@""
	.align	4
.nv.constant0._Z10kernel_mulPfS_S_i:
	.zero		924


//--------------------- SYMBOLS --------------------------

	.type		.nv.reservedSmem.offset0,@object
	.size		.nv.reservedSmem.offset0,0x4
	.type		.nv.reservedSmem.cap,@object
	.size		.nv.reservedSmem.cap,0x4
